	.headerflags	@"EF_CUDA_TEXMODE_UNIFIED EF_CUDA_64BIT_ADDRESS EF_CUDA_ACCELERATORS EF_CUDA_SM90 EF_CUDA_VIRTUAL_SM(EF_CUDA_SM90)"
	.elftype	@"ET_EXEC"


//--------------------- .nv.info                  --------------------------
	.section	.nv.info,"",@"SHT_CUDA_INFO"
	.align	4


	//----- nvinfo : EIATTR_REGCOUNT
	.align		4
        /*0000*/ 	.byte	0x04, 0x2f
        /*0002*/ 	.short	(.L_1 - .L_0)
	.align		4
.L_0:
        /*0004*/ 	.word	index@(triton_poi_fused_convolution_silu_1)
        /*0008*/ 	.word	0x00000010


	//----- nvinfo : EIATTR_MIN_STACK_SIZE
	.align		4
.L_1:
        /*000c*/ 	.byte	0x04, 0x12
        /*000e*/ 	.short	(.L_3 - .L_2)
	.align		4
.L_2:
        /*0010*/ 	.word	index@(triton_poi_fused_convolution_silu_1)
        /*0014*/ 	.word	0x00000000


	//----- nvinfo : EIATTR_FRAME_SIZE
	.align		4
.L_3:
        /*0018*/ 	.byte	0x04, 0x11
        /*001a*/ 	.short	(.L_5 - .L_4)
	.align		4
.L_4:
        /*001c*/ 	.word	index@(triton_poi_fused_convolution_silu_1)
        /*0020*/ 	.word	0x00000000


	//----- nvinfo : EIATTR_MIN_STACK_SIZE
	.align		4
.L_5:
        /*0024*/ 	.byte	0x04, 0x12
        /*0026*/ 	.short	(.L_7 - .L_6)
	.align		4
.L_6:
        /*0028*/ 	.word	index@(triton_poi_fused_convolution_silu_1)
        /*002c*/ 	.word	0x00000000
.L_7:


//--------------------- .nv.info.triton_poi_fused_convolution_silu_1 --------------------------
	.section	.nv.info.triton_poi_fused_convolution_silu_1,"",@"SHT_CUDA_INFO"
	.sectionflags	@""
	.align	4


	//----- nvinfo : EIATTR_CUDA_API_VERSION
	.align		4
        /*0000*/ 	.byte	0x04, 0x37
        /*0002*/ 	.short	(.L_9 - .L_8)
.L_8:
        /*0004*/ 	.word	0x0000007c


	//----- nvinfo : EIATTR_KPARAM_INFO
	.align		4
.L_9:
        /*0008*/ 	.byte	0x04, 0x17
        /*000a*/ 	.short	(.L_11 - .L_10)
.L_10:
        /*000c*/ 	.word	0x00000000
        /*0010*/ 	.short	0x0003
        /*0012*/ 	.short	0x0018
        /*0014*/ 	.byte	0x00, 0xf0, 0x11, 0x00


	//----- nvinfo : EIATTR_KPARAM_INFO
	.align		4
.L_11:
        /*0018*/ 	.byte	0x04, 0x17
        /*001a*/ 	.short	(.L_13 - .L_12)
.L_12:
        /*001c*/ 	.word	0x00000000
        /*0020*/ 	.short	0x0002
        /*0022*/ 	.short	0x0010
        /*0024*/ 	.byte	0x00, 0xf4, 0x21, 0x00


	//----- nvinfo : EIATTR_KPARAM_INFO
	.align		4
.L_13:
        /*0028*/ 	.byte	0x04, 0x17
        /*002a*/ 	.short	(.L_15 - .L_14)
.L_14:
        /*002c*/ 	.word	0x00000000
        /*0030*/ 	.short	0x0001
        /*0032*/ 	.short	0x0008
        /*0034*/ 	.byte	0x00, 0xf4, 0x21, 0x00


	//----- nvinfo : EIATTR_KPARAM_INFO
	.align		4
.L_15:
        /*0038*/ 	.byte	0x04, 0x17
        /*003a*/ 	.short	(.L_17 - .L_16)
.L_16:
        /*003c*/ 	.word	0x00000000
        /*0040*/ 	.short	0x0000
        /*0042*/ 	.short	0x0000
        /*0044*/ 	.byte	0x00, 0xf4, 0x21, 0x00


	//----- nvinfo : EIATTR_SPARSE_MMA_MASK
	.align		4
.L_17:
        /*0048*/ 	.byte	0x03, 0x50
        /*004a*/ 	.short	0x0000


	//----- nvinfo : EIATTR_MAXREG_COUNT
	.align		4
        /*004c*/ 	.byte	0x03, 0x1b
        /*004e*/ 	.short	0x00ff


	//----- nvinfo : EIATTR_EXIT_INSTR_OFFSETS
	.align		4
        /*0050*/ 	.byte	0x04, 0x1c
        /*0052*/ 	.short	(.L_19 - .L_18)


	//   ....[0]....
.L_18:
        /*0054*/ 	.word	0x00000390


	//   ....[1]....
        /*0058*/ 	.word	0x000003b0


	//----- nvinfo : EIATTR_REQNTID
	.align		4
.L_19:
        /*005c*/ 	.byte	0x04, 0x10
        /*005e*/ 	.short	(.L_21 - .L_20)
.L_20:
        /*0060*/ 	.word	0x00000080
        /*0064*/ 	.word	0x00000001
        /*0068*/ 	.word	0x00000001


	//----- nvinfo : EIATTR_CBANK_PARAM_SIZE
	.align		4
.L_21:
        /*006c*/ 	.byte	0x03, 0x19
        /*006e*/ 	.short	0x001c


	//----- nvinfo : EIATTR_PARAM_CBANK
	.align		4
        /*0070*/ 	.byte	0x04, 0x0a
        /*0072*/ 	.short	(.L_23 - .L_22)
	.align		4
.L_22:
        /*0074*/ 	.word	index@(.nv.constant0.triton_poi_fused_convolution_silu_1)
        /*0078*/ 	.short	0x0210
        /*007a*/ 	.short	0x001c


	//----- nvinfo : EIATTR_SW_WAR
	.align		4
.L_23:
        /*007c*/ 	.byte	0x04, 0x36
        /*007e*/ 	.short	(.L_25 - .L_24)
.L_24:
        /*0080*/ 	.word	0x00000008
.L_25:


//--------------------- .nv.callgraph             --------------------------
	.section	.nv.callgraph,"",@"SHT_CUDA_CALLGRAPH"
	.align	4
	.sectionentsize	8
	.align		4
        /*0000*/ 	.word	0x00000000
	.align		4
        /*0004*/ 	.word	0xffffffff
	.align		4
        /*0008*/ 	.word	0x00000000
	.align		4
        /*000c*/ 	.word	0xfffffffe
	.align		4
        /*0010*/ 	.word	0x00000000
	.align		4
        /*0014*/ 	.word	0xfffffffd
	.align		4
        /*0018*/ 	.word	0x00000000
	.align		4
        /*001c*/ 	.word	0xfffffffc


//--------------------- .text.triton_poi_fused_convolution_silu_1 --------------------------
	.section	.text.triton_poi_fused_convolution_silu_1,"ax",@progbits
	.align	128
        .global         triton_poi_fused_convolution_silu_1
        .type           triton_poi_fused_convolution_silu_1,@function
        .size           triton_poi_fused_convolution_silu_1,(.L_x_1 - triton_poi_fused_convolution_silu_1)
        .other          triton_poi_fused_convolution_silu_1,@"STO_CUDA_ENTRY STV_DEFAULT"
triton_poi_fused_convolution_silu_1:
.text.triton_poi_fused_convolution_silu_1:
[----:B------:R-:W0:Y:S02]  /*0000*/  LDC R1, c[0x0][0x28] ;  /* 0x00000a00ff017b82 */ /* 0x000e240000000800 */
[----:B------:R-:W1:Y:S01]  /*0010*/  S2R R0, SR_TID.X ;  /* 0x0000000000007919 */ /* 0x000e620000002100 */
[----:B------:R-:W2:Y:S01]  /*0020*/  LDC.64 R6, c[0x0][0x218] ;  /* 0x00008600ff067b82 */ /* 0x000ea20000000a00 */
[----:B------:R-:W-:Y:S01]  /*0030*/  CS2R R8, SRZ ;  /* 0x0000000000087805 */ /* 0x000fe2000001ff00 */
[----:B------:R-:W-:Y:S01]  /*0040*/  ULDC.64 UR4, c[0x0][0x208] ;  /* 0x0000820000047ab9 */ /* 0x000fe20000000a00 */
[----:B------:R-:W3:Y:S01]  /*0050*/  S2R R5, SR_CTAID.X ;  /* 0x0000000000057919 */ /* 0x000ee20000002500 */
[----:B-1----:R-:W-:Y:S02]  /*0060*/  SHF.L.U32 R0, R0, 0x1, RZ ;  /* 0x0000000100007819 */ /* 0x002fe400000006ff */
[----:B---3--:R-:W-:Y:S02]  /*0070*/  SHF.R.S32.HI R3, RZ, 0x17, R5 ;  /* 0x00000017ff037819 */ /* 0x008fe40000011405 */
[----:B------:R-:W-:Y:S02]  /*0080*/  LOP3.LUT R0, R0, 0xfe, RZ, 0xc0, !PT ;  /* 0x000000fe00007812 */ /* 0x000fe400078ec0ff */
[----:B------:R-:W-:-:S02]  /*0090*/  SGXT R3, R3, 0x1 ;  /* 0x000000010303781a */ /* 0x000fc40000000200 */
[----:B------:R-:W-:-:S04]  /*00a0*/  LEA R0, R5, R0, 0x8 ;  /* 0x0000000005007211 */ /* 0x000fc800078e40ff */
[----:B------:R-:W-:Y:S02]  /*00b0*/  LEA.HI R4, R3, R0, RZ, 0x2 ;  /* 0x0000000003047211 */ /* 0x000fe400078f10ff */
[----:B------:R-:W1:Y:S01]  /*00c0*/  LDC.64 R2, c[0x0][0x210] ;  /* 0x00008400ff027b82 */ /* 0x000e620000000a00 */
[----:B------:R-:W-:Y:S02]  /*00d0*/  ISETP.GE.AND P0, PT, R0, 0x200, PT ;  /* 0x000002000000780c */ /* 0x000fe40003f06270 */
[--C-:B------:R-:W-:Y:S02]  /*00e0*/  SHF.R.S32.HI R5, RZ, 0x2, R4.reuse ;  /* 0x00000002ff057819 */ /* 0x100fe40000011404 */
[----:B------:R-:W-:-:S04]  /*00f0*/  SHF.R.S32.HI R4, RZ, 0x1f, R4 ;  /* 0x0000001fff047819 */ /* 0x000fc80000011404 */
[----:B------:R-:W-:-:S04]  /*0100*/  LEA.HI R4, R4, R5, RZ, 0x5 ;  /* 0x0000000504047211 */ /* 0x000fc800078f28ff */
[----:B------:R-:W-:-:S04]  /*0110*/  LOP3.LUT R4, R4, 0xffffffe0, RZ, 0xc0, !PT ;  /* 0xffffffe004047812 */ /* 0x000fc800078ec0ff */
[----:B------:R-:W-:-:S05]  /*0120*/  IADD3 R5, R5, -R4, RZ ;  /* 0x8000000405057210 */ /* 0x000fca0007ffe0ff */
[----:B--2---:R-:W-:Y:S01]  /*0130*/  IMAD.WIDE R6, R5, 0x4, R6 ;  /* 0x0000000405067825 */ /* 0x004fe200078e0206 */
[----:B------:R-:W-:-:S03]  /*0140*/  CS2R R4, SRZ ;  /* 0x0000000000047805 */ /* 0x000fc6000001ff00 */
[----:B-1----:R-:W-:Y:S01]  /*0150*/  IMAD.WIDE R2, R0, 0x4, R2 ;  /* 0x0000000400027825 */ /* 0x002fe200078e0202 */
[----:B------:R-:W2:Y:S04]  /*0160*/  @!P0 LDG.E.EL R9, desc[UR4][R6.64] ;  /* 0x0000000406098981 */ /* 0x000ea8000c2e1900 */
[----:B------:R-:W2:Y:S04]  /*0170*/  @!P0 LDG.E.64 R4, desc[UR4][R2.64] ;  /* 0x0000000402048981 */ /* 0x000ea8000c1e1b00 */
[----:B------:R-:W3:Y:S01]  /*0180*/  @!P0 LDG.E.EL R8, desc[UR4][R6.64] ;  /* 0x0000000406088981 */ /* 0x000ee2000c2e1900 */
[----:B--2---:R-:W-:Y:S01]  /*0190*/  FADD R4, R9, R4 ;  /* 0x0000000409047221 */ /* 0x004fe20000000000 */
[----:B---3--:R-:W-:-:S03]  /*01a0*/  FADD R5, R8, R5 ;  /* 0x0000000508057221 */ /* 0x008fc60000000000 */
[----:B------:R-:W-:Y:S01]  /*01b0*/  FADD R9, RZ, -R4 ;  /* 0x80000004ff097221 */ /* 0x000fe20000000000 */
[----:B------:R-:W-:-:S03]  /*01c0*/  FADD R8, RZ, -R5 ;  /* 0x80000005ff087221 */ /* 0x000fc60000000000 */
[----:B------:R-:W-:Y:S01]  /*01d0*/  FMUL R9, R9, 1.4426950216293334961 ;  /* 0x3fb8aa3b09097820 */ /* 0x000fe20000400000 */
[----:B------:R-:W-:-:S04]  /*01e0*/  FMUL R10, R8, 1.4426950216293334961 ;  /* 0x3fb8aa3b080a7820 */ /* 0x000fc80000400000 */
[----:B------:R-:W-:Y:S02]  /*01f0*/  FSETP.GEU.AND P1, PT, R9, -126, PT ;  /* 0xc2fc00000900780b */ /* 0x000fe40003f2e000 */
[----:B------:R-:W-:-:S11]  /*0200*/  FSETP.GEU.AND P2, PT, R10, -126, PT ;  /* 0xc2fc00000a00780b */ /* 0x000fd60003f4e000 */
[----:B------:R-:W-:Y:S02]  /*0210*/  @!P1 FMUL R9, R9, 0.5 ;  /* 0x3f00000009099820 */ /* 0x000fe40000400000 */
[----:B------:R-:W-:Y:S02]  /*0220*/  @!P2 FMUL R10, R10, 0.5 ;  /* 0x3f0000000a0aa820 */ /* 0x000fe40000400000 */
[----:B------:R-:W1:Y:S08]  /*0230*/  MUFU.EX2 R8, R9 ;  /* 0x0000000900087308 */ /* 0x000e700000000800 */
[----:B------:R-:W2:Y:S01]  /*0240*/  MUFU.EX2 R6, R10 ;  /* 0x0000000a00067308 */ /* 0x000ea20000000800 */
[----:B-1----:R-:W-:-:S04]  /*0250*/  @!P1 FMUL R8, R8, R8 ;  /* 0x0000000808089220 */ /* 0x002fc80000400000 */
[----:B------:R-:W-:Y:S01]  /*0260*/  FADD R8, R8, 1 ;  /* 0x3f80000008087421 */ /* 0x000fe20000000000 */
[----:B--2---:R-:W-:-:S04]  /*0270*/  @!P2 FMUL R6, R6, R6 ;  /* 0x000000060606a220 */ /* 0x004fc80000400000 */
[----:B------:R-:W-:Y:S01]  /*0280*/  FADD R11, R6, 1 ;  /* 0x3f800000060b7421 */ /* 0x000fe20000000000 */
[----:B------:R-:W-:Y:S01]  /*0290*/  FSETP.GT.AND P1, PT, R8, 8.50705917302346158658e+37, PT ;  /* 0x7e8000000800780b */ /* 0x000fe20003f24000 */
[----:B------:R-:W1:Y:S03]  /*02a0*/  LDC.64 R6, c[0x0][0x220] ;  /* 0x00008800ff067b82 */ /* 0x000e660000000a00 */
[----:B------:R-:W-:Y:S01]  /*02b0*/  FSETP.GT.AND P2, PT, R11, 8.50705917302346158658e+37, PT ;  /* 0x7e8000000b00780b */ /* 0x000fe20003f44000 */
[----:B------:R-:W-:-:S08]  /*02c0*/  HFMA2.MMA R10, -RZ, RZ, 1.625, 0 ;  /* 0x3e800000ff0a7435 */ /* 0x000fd000000001ff */
[----:B------:R-:W-:-:S04]  /*02d0*/  @P1 FMUL R8, R8, 0.25 ;  /* 0x3e80000008081820 */ /* 0x000fc80000400000 */
[----:B------:R-:W-:Y:S02]  /*02e0*/  @P2 FMUL R11, R11, 0.25 ;  /* 0x3e8000000b0b2820 */ /* 0x000fe40000400000 */
[----:B------:R-:W2:Y:S08]  /*02f0*/  MUFU.RCP R8, R8 ;  /* 0x0000000800087308 */ /* 0x000eb00000001000 */
[----:B------:R-:W3:Y:S01]  /*0300*/  MUFU.RCP R11, R11 ;  /* 0x0000000b000b7308 */ /* 0x000ee20000001000 */
[----:B------:R-:W-:-:S02]  /*0310*/  FSEL R9, R10, 1, P1 ;  /* 0x3f8000000a097808 */ /* 0x000fc40000800000 */
[----:B------:R-:W-:Y:S01]  /*0320*/  FSEL R10, R10, 1, P2 ;  /* 0x3f8000000a0a7808 */ /* 0x000fe20001000000 */
[----:B------:R4:W-:Y:S02]  /*0330*/  @!P0 STG.E.64 desc[UR4][R2.64], R4 ;  /* 0x0000000402008986 */ /* 0x0009e4000c101b04 */
[----:B--2---:R-:W-:Y:S01]  /*0340*/  FMUL R9, R8, R9 ;  /* 0x0000000908097220 */ /* 0x004fe20000400000 */
[----:B-1----:R-:W-:-:S04]  /*0350*/  IMAD.WIDE R6, R0, 0x4, R6 ;  /* 0x0000000400067825 */ /* 0x002fc800078e0206 */
[----:B------:R-:W-:Y:S01]  /*0360*/  FMUL R12, R4, R9 ;  /* 0x00000009040c7220 */ /* 0x000fe20000400000 */
[----:B---3--:R-:W-:-:S04]  /*0370*/  FMUL R10, R11, R10 ;  /* 0x0000000a0b0a7220 */ /* 0x008fc80000400000 */
[----:B------:R-:W-:Y:S01]  /*0380*/  FMUL R13, R5, R10 ;  /* 0x0000000a050d7220 */ /* 0x000fe20000400000 */
[----:B----4-:R-:W-:Y:S06]  /*0390*/  @P0 EXIT ;  /* 0x000000000000094d */ /* 0x010fec0003800000 */
[----:B------:R-:W-:Y:S01]  /*03a0*/  STG.E.64 desc[UR4][R6.64], R12 ;  /* 0x0000000c06007986 */ /* 0x000fe2000c101b04 */
[----:B------:R-:W-:Y:S05]  /*03b0*/  EXIT ;  /* 0x000000000000794d */ /* 0x000fea0003800000 */
.L_x_0:
[----:B------:R-:W-:-:S00]  /*03c0*/  BRA `(.L_x_0) ;  /* 0xfffffffc00fc7947 */ /* 0x000fc0000383ffff */
[----:B------:R-:W-:-:S00]  /*03d0*/  NOP ;  /* 0x0000000000007918 */ /* 0x000fc00000000000 */
        /* <DEDUP_REMOVED lines=10> */
.L_x_1:


//--------------------- .nv.constant0.triton_poi_fused_convolution_silu_1 --------------------------
	.section	.nv.constant0.triton_poi_fused_convolution_silu_1,"a",@progbits
	.sectionflags	@""
	.align	4
.nv.constant0.triton_poi_fused_convolution_silu_1:
	.zero		556
